//
// Generated by NVIDIA NVVM Compiler
//
// Compiler Build ID: CL-36424714
// Cuda compilation tools, release 13.0, V13.0.88
// Based on NVVM 20.0.0
//

.version 9.0
.target sm_100
.address_size 64

	// .globl	_Z9converterPsS_i

.visible .entry _Z9converterPsS_i(
	.param .u64 .ptr .align 1 _Z9converterPsS_i_param_0,
	.param .u64 .ptr .align 1 _Z9converterPsS_i_param_1,
	.param .u32 _Z9converterPsS_i_param_2
)
{
	.reg .pred 	%p<7>;
	.reg .b16 	%rs<19>;
	.reg .b32 	%r<18>;
	.reg .b64 	%rd<8>;

	ld.param.u64 	%rd3, [_Z9converterPsS_i_param_0];
	ld.param.u64 	%rd4, [_Z9converterPsS_i_param_1];
	ld.param.u32 	%r6, [_Z9converterPsS_i_param_2];
	mov.u32 	%r7, %tid.x;
	mov.u32 	%r8, %ntid.x;
	mov.u32 	%r9, %ctaid.x;
	mad.lo.s32 	%r1, %r8, %r9, %r7;
	setp.ge.s32 	%p1, %r1, %r6;
	@%p1 bra 	$L__BB0_9;
	cvta.to.global.u64 	%rd5, %rd3;
	cvta.to.global.u64 	%rd6, %rd4;
	mul.wide.s32 	%rd7, %r1, 2;
	add.s64 	%rd1, %rd5, %rd7;
	ld.global.u16 	%rs1, [%rd1];
	add.s64 	%rd2, %rd6, %rd7;
	ld.global.u16 	%rs2, [%rd2];
	setp.ge.s16 	%p2, %rs1, %rs2;
	@%p2 bra 	$L__BB0_5;
	sub.s16 	%rs16, %rs2, %rs1;
	st.global.u16 	[%rd2], %rs16;
	ld.global.u16 	%rs13, [%rd1];
	setp.lt.s16 	%p5, %rs13, 2;
	@%p5 bra 	$L__BB0_9;
	mov.b32 	%r16, 0;
$L__BB0_4:
	cvt.u16.u32 	%rs14, %r16;
	sub.s16 	%rs15, %rs16, %rs14;
	add.s16 	%rs16, %rs15, 39;
	st.global.u16 	[%rd2], %rs16;
	add.s32 	%r16, %r16, 1;
	ld.global.s16 	%r14, [%rd1];
	add.s32 	%r15, %r14, -1;
	setp.lt.s32 	%p6, %r16, %r15;
	@%p6 bra 	$L__BB0_4;
	bra.uni 	$L__BB0_9;
$L__BB0_5:
	sub.s16 	%rs18, %rs1, %rs2;
	st.global.u16 	[%rd1], %rs18;
	ld.global.u16 	%rs10, [%rd2];
	setp.lt.s16 	%p3, %rs10, 2;
	@%p3 bra 	$L__BB0_8;
	mov.b32 	%r17, 0;
$L__BB0_7:
	cvt.u16.u32 	%rs11, %r17;
	sub.s16 	%rs12, %rs18, %rs11;
	add.s16 	%rs18, %rs12, 39;
	st.global.u16 	[%rd1], %rs18;
	add.s32 	%r17, %r17, 1;
	ld.global.s16 	%r11, [%rd2];
	add.s32 	%r12, %r11, -1;
	setp.lt.s32 	%p4, %r17, %r12;
	@%p4 bra 	$L__BB0_7;
$L__BB0_8:
	st.global.u16 	[%rd2], %rs18;
	st.global.u16 	[%rd1], %rs2;
$L__BB0_9:
	ret;

}
	// .globl	_Z17Triangle_checkingPsS_Pii
.visible .entry _Z17Triangle_checkingPsS_Pii(
	.param .u64 .ptr .align 1 _Z17Triangle_checkingPsS_Pii_param_0,
	.param .u64 .ptr .align 1 _Z17Triangle_checkingPsS_Pii_param_1,
	.param .u64 .ptr .align 1 _Z17Triangle_checkingPsS_Pii_param_2,
	.param .u32 _Z17Triangle_checkingPsS_Pii_param_3
)
{
	.reg .pred 	%p<6>;
	.reg .b16 	%rs<4>;
	.reg .b32 	%r<16>;
	.reg .b64 	%rd<15>;

	ld.param.u64 	%rd4, [_Z17Triangle_checkingPsS_Pii_param_0];
	ld.param.u64 	%rd5, [_Z17Triangle_checkingPsS_Pii_param_1];
	ld.param.u64 	%rd6, [_Z17Triangle_checkingPsS_Pii_param_2];
	ld.param.u32 	%r6, [_Z17Triangle_checkingPsS_Pii_param_3];
	cvta.to.global.u64 	%rd1, %rd6;
	cvta.to.global.u64 	%rd2, %rd4;
	cvta.to.global.u64 	%rd7, %rd5;
	mov.u32 	%r1, %tid.x;
	mov.u32 	%r2, %ntid.x;
	mul.lo.s32 	%r8, %r1, 3;
	mul.wide.u32 	%rd8, %r8, 2;
	add.s64 	%rd3, %rd7, %rd8;
	mov.b32 	%r15, 0;
$L__BB1_1:
	mul.lo.s32 	%r4, %r15, %r2;
	add.s32 	%r9, %r4, %r1;
	setp.ge.u32 	%p1, %r9, %r6;
	@%p1 bra 	$L__BB1_6;
	ld.global.s16 	%r10, [%rd3];
	mul.wide.s32 	%rd9, %r10, 2;
	add.s64 	%rd10, %rd2, %rd9;
	ld.global.u16 	%rs1, [%rd10];
	setp.ne.s16 	%p2, %rs1, 1;
	@%p2 bra 	$L__BB1_6;
	ld.global.s16 	%r11, [%rd3+2];
	mul.wide.s32 	%rd11, %r11, 2;
	add.s64 	%rd12, %rd2, %rd11;
	ld.global.u16 	%rs2, [%rd12];
	setp.eq.s16 	%p3, %rs2, 0;
	@%p3 bra 	$L__BB1_6;
	ld.global.s16 	%r12, [%rd3+4];
	mul.wide.s32 	%rd13, %r12, 2;
	add.s64 	%rd14, %rd2, %rd13;
	ld.global.u16 	%rs3, [%rd14];
	setp.eq.s16 	%p4, %rs3, 0;
	@%p4 bra 	$L__BB1_6;
	atom.global.add.u32 	%r13, [%rd1], 1;
$L__BB1_6:
	add.s32 	%r15, %r15, 1;
	add.s32 	%r14, %r4, %r2;
	setp.lt.u32 	%p5, %r14, %r6;
	@%p5 bra 	$L__BB1_1;
	ret;

}


// ===== COMPILED SASS (sm_100) =====

	.target	sm_100

	.elftype	@"ET_EXEC"


//--------------------- .note.nv.tkinfo           --------------------------
	.section	.note.nv.tkinfo,"",@"SHT_NOTE"
	.sectionflags	@"SHF_NOTE_NV_TKINFO"
	.tkinfo
        /*0018*/ 	.word	0x00000002
        /*0030*/ 	.string	""
        /*0030*/ 	.string	"ptxas"
        /*0030*/ 	.string	"Cuda compilation tools, release 13.0, V13.0.88"
        /*0030*/ 	.string	"Build cuda_13.0.r13.0/compiler.36424714_0"
        /*0030*/ 	.string	"-arch sm_100 -m 64 "



//--------------------- .note.nv.cuinfo           --------------------------
	.section	.note.nv.cuinfo,"",@"SHT_NOTE"
	.sectionflags	@"SHF_NOTE_NV_CUINFO"
        /*0018*/ 	.short	0x0002
        /*001a*/ 	.short	0x0064
        /*001c*/ 	.short	0x0082
	.zero		2


//--------------------- .nv.info                  --------------------------
	.section	.nv.info,"",@"SHT_CUDA_INFO"
	.align	4


	//----- nvinfo : EIATTR_REGCOUNT
	.align		4
        /*0000*/ 	.byte	0x04, 0x2f
        /*0002*/ 	.short	(.L_1 - .L_0)
	.align		4
.L_0:
        /*0004*/ 	.word	index@(_Z9converterPsS_i)
        /*0008*/ 	.word	0x0000000e


	//----- nvinfo : EIATTR_FRAME_SIZE
	.align		4
.L_1:
        /*000c*/ 	.byte	0x04, 0x11
        /*000e*/ 	.short	(.L_3 - .L_2)
	.align		4
.L_2:
        /*0010*/ 	.word	index@(_Z9converterPsS_i)
        /*0014*/ 	.word	0x00000000


	//----- nvinfo : EIATTR_REGCOUNT
	.align		4
.L_3:
        /*0018*/ 	.byte	0x04, 0x2f
        /*001a*/ 	.short	(.L_5 - .L_4)
	.align		4
.L_4:
        /*001c*/ 	.word	index@(_Z17Triangle_checkingPsS_Pii)
        /*0020*/ 	.word	0x0000000c


	//----- nvinfo : EIATTR_FRAME_SIZE
	.align		4
.L_5:
        /*0024*/ 	.byte	0x04, 0x11
        /*0026*/ 	.short	(.L_7 - .L_6)
	.align		4
.L_6:
        /*0028*/ 	.word	index@(_Z17Triangle_checkingPsS_Pii)
        /*002c*/ 	.word	0x00000000


	//----- nvinfo : EIATTR_MIN_STACK_SIZE
	.align		4
.L_7:
        /*0030*/ 	.byte	0x04, 0x12
        /*0032*/ 	.short	(.L_9 - .L_8)
	.align		4
.L_8:
        /*0034*/ 	.word	index@(_Z17Triangle_checkingPsS_Pii)
        /*0038*/ 	.word	0x00000000


	//----- nvinfo : EIATTR_MIN_STACK_SIZE
	.align		4
.L_9:
        /*003c*/ 	.byte	0x04, 0x12
        /*003e*/ 	.short	(.L_11 - .L_10)
	.align		4
.L_10:
        /*0040*/ 	.word	index@(_Z9converterPsS_i)
        /*0044*/ 	.word	0x00000000
.L_11:


//--------------------- .nv.compat                --------------------------
	.section	.nv.compat,"",@"SHT_CUDA_COMPAT_INFO"
	.align	4
        /*0000*/ 	.byte	0x02, 0x09, 0x00, 0x00, 0x02, 0x02, 0x01, 0x00, 0x02, 0x05, 0x05, 0x00, 0x03, 0x07, 0x01, 0x01
        /*0010*/ 	.byte	0x02, 0x03, 0x00, 0x00, 0x02, 0x06, 0x01, 0x00, 0x04, 0x0b, 0x08, 0x00, 0x09, 0x00, 0x00, 0x00
        /*0020*/ 	.byte	0x00, 0x00, 0x00, 0x00


//--------------------- .nv.info._Z17Triangle_checkingPsS_Pii --------------------------
	.section	.nv.info._Z17Triangle_checkingPsS_Pii,"",@"SHT_CUDA_INFO"
	.sectionflags	@""
	.align	4


	//----- nvinfo : EIATTR_CUDA_API_VERSION
	.align		4
        /*0000*/ 	.byte	0x04, 0x37
        /*0002*/ 	.short	(.L_13 - .L_12)
.L_12:
        /*0004*/ 	.word	0x00000082


	//----- nvinfo : EIATTR_KPARAM_INFO
	.align		4
.L_13:
        /*0008*/ 	.byte	0x04, 0x17
        /*000a*/ 	.short	(.L_15 - .L_14)
.L_14:
        /*000c*/ 	.word	0x00000000
        /*0010*/ 	.short	0x0003
        /*0012*/ 	.short	0x0018
        /*0014*/ 	.byte	0x00, 0xf0, 0x11, 0x00


	//----- nvinfo : EIATTR_KPARAM_INFO
	.align		4
.L_15:
        /*0018*/ 	.byte	0x04, 0x17
        /*001a*/ 	.short	(.L_17 - .L_16)
.L_16:
        /*001c*/ 	.word	0x00000000
        /*0020*/ 	.short	0x0002
        /*0022*/ 	.short	0x0010
        /*0024*/ 	.byte	0x00, 0xf5, 0x21, 0x00


	//----- nvinfo : EIATTR_KPARAM_INFO
	.align		4
.L_17:
        /*0028*/ 	.byte	0x04, 0x17
        /*002a*/ 	.short	(.L_19 - .L_18)
.L_18:
        /*002c*/ 	.word	0x00000000
        /*0030*/ 	.short	0x0001
        /*0032*/ 	.short	0x0008
        /*0034*/ 	.byte	0x00, 0xf5, 0x21, 0x00


	//----- nvinfo : EIATTR_KPARAM_INFO
	.align		4
.L_19:
        /*0038*/ 	.byte	0x04, 0x17
        /*003a*/ 	.short	(.L_21 - .L_20)
.L_20:
        /*003c*/ 	.word	0x00000000
        /*0040*/ 	.short	0x0000
        /*0042*/ 	.short	0x0000
        /*0044*/ 	.byte	0x00, 0xf5, 0x21, 0x00


	//----- nvinfo : EIATTR_SPARSE_MMA_MASK
	.align		4
.L_21:
        /*0048*/ 	.byte	0x03, 0x50
        /*004a*/ 	.short	0x0000


	//----- nvinfo : EIATTR_MAXREG_COUNT
	.align		4
        /*004c*/ 	.byte	0x03, 0x1b
        /*004e*/ 	.short	0x00ff


	//----- nvinfo : EIATTR_MERCURY_ISA_VERSION
	.align		4
        /*0050*/ 	.byte	0x03, 0x5f
        /*0052*/ 	.short	0x0101


	//----- nvinfo : EIATTR_INT_WARP_WIDE_INSTR_OFFSETS
	.align		4
        /*0054*/ 	.byte	0x04, 0x31
        /*0056*/ 	.short	(.L_23 - .L_22)


	//   ....[0]....
.L_22:
        /*0058*/ 	.word	0x00000210


	//----- nvinfo : EIATTR_VRC_CTA_INIT_COUNT
	.align		4
.L_23:
        /*005c*/ 	.byte	0x02, 0x4a
	.zero		1
	.zero		1


	//----- nvinfo : EIATTR_EXIT_INSTR_OFFSETS
	.align		4
        /*0060*/ 	.byte	0x04, 0x1c
        /*0062*/ 	.short	(.L_25 - .L_24)


	//   ....[0]....
.L_24:
        /*0064*/ 	.word	0x000002b0


	//----- nvinfo : EIATTR_CRS_STACK_SIZE
	.align		4
.L_25:
        /*0068*/ 	.byte	0x04, 0x1e
        /*006a*/ 	.short	(.L_27 - .L_26)
.L_26:
        /*006c*/ 	.word	0x00000000


	//----- nvinfo : EIATTR_CBANK_PARAM_SIZE
	.align		4
.L_27:
        /*0070*/ 	.byte	0x03, 0x19
        /*0072*/ 	.short	0x001c


	//----- nvinfo : EIATTR_PARAM_CBANK
	.align		4
        /*0074*/ 	.byte	0x04, 0x0a
        /*0076*/ 	.short	(.L_29 - .L_28)
	.align		4
.L_28:
        /*0078*/ 	.word	index@(.nv.constant0._Z17Triangle_checkingPsS_Pii)
        /*007c*/ 	.short	0x0380
        /*007e*/ 	.short	0x001c


	//----- nvinfo : EIATTR_SW_WAR
	.align		4
.L_29:
        /*0080*/ 	.byte	0x04, 0x36
        /*0082*/ 	.short	(.L_31 - .L_30)
.L_30:
        /*0084*/ 	.word	0x00000008
.L_31:


//--------------------- .nv.info._Z9converterPsS_i --------------------------
	.section	.nv.info._Z9converterPsS_i,"",@"SHT_CUDA_INFO"
	.sectionflags	@""
	.align	4


	//----- nvinfo : EIATTR_CUDA_API_VERSION
	.align		4
        /*0000*/ 	.byte	0x04, 0x37
        /*0002*/ 	.short	(.L_33 - .L_32)
.L_32:
        /*0004*/ 	.word	0x00000082


	//----- nvinfo : EIATTR_KPARAM_INFO
	.align		4
.L_33:
        /*0008*/ 	.byte	0x04, 0x17
        /*000a*/ 	.short	(.L_35 - .L_34)
.L_34:
        /*000c*/ 	.word	0x00000000
        /*0010*/ 	.short	0x0002
        /*0012*/ 	.short	0x0010
        /*0014*/ 	.byte	0x00, 0xf0, 0x11, 0x00


	//----- nvinfo : EIATTR_KPARAM_INFO
	.align		4
.L_35:
        /*0018*/ 	.byte	0x04, 0x17
        /*001a*/ 	.short	(.L_37 - .L_36)
.L_36:
        /*001c*/ 	.word	0x00000000
        /*0020*/ 	.short	0x0001
        /*0022*/ 	.short	0x0008
        /*0024*/ 	.byte	0x00, 0xf5, 0x21, 0x00


	//----- nvinfo : EIATTR_KPARAM_INFO
	.align		4
.L_37:
        /*0028*/ 	.byte	0x04, 0x17
        /*002a*/ 	.short	(.L_39 - .L_38)
.L_38:
        /*002c*/ 	.word	0x00000000
        /*0030*/ 	.short	0x0000
        /*0032*/ 	.short	0x0000
        /*0034*/ 	.byte	0x00, 0xf5, 0x21, 0x00


	//----- nvinfo : EIATTR_SPARSE_MMA_MASK
	.align		4
.L_39:
        /*0038*/ 	.byte	0x03, 0x50
        /*003a*/ 	.short	0x0000


	//----- nvinfo : EIATTR_MAXREG_COUNT
	.align		4
        /*003c*/ 	.byte	0x03, 0x1b
        /*003e*/ 	.short	0x00ff


	//----- nvinfo : EIATTR_MERCURY_ISA_VERSION
	.align		4
        /*0040*/ 	.byte	0x03, 0x5f
        /*0042*/ 	.short	0x0101


	//----- nvinfo : EIATTR_VRC_CTA_INIT_COUNT
	.align		4
        /*0044*/ 	.byte	0x02, 0x4a
	.zero		1
	.zero		1


	//----- nvinfo : EIATTR_EXIT_INSTR_OFFSETS
	.align		4
        /*0048*/ 	.byte	0x04, 0x1c
        /*004a*/ 	.short	(.L_41 - .L_40)


	//   ....[0]....
.L_40:
        /*004c*/ 	.word	0x00000070


	//   ....[1]....
        /*0050*/ 	.word	0x000001a0


	//   ....[2]....
        /*0054*/ 	.word	0x00000260


	//   ....[3]....
        /*0058*/ 	.word	0x000003f0


	//----- nvinfo : EIATTR_CRS_STACK_SIZE
	.align		4
.L_41:
        /*005c*/ 	.byte	0x04, 0x1e
        /*005e*/ 	.short	(.L_43 - .L_42)
.L_42:
        /*0060*/ 	.word	0x00000000


	//----- nvinfo : EIATTR_CBANK_PARAM_SIZE
	.align		4
.L_43:
        /*0064*/ 	.byte	0x03, 0x19
        /*0066*/ 	.short	0x0014


	//----- nvinfo : EIATTR_PARAM_CBANK
	.align		4
        /*0068*/ 	.byte	0x04, 0x0a
        /*006a*/ 	.short	(.L_45 - .L_44)
	.align		4
.L_44:
        /*006c*/ 	.word	index@(.nv.constant0._Z9converterPsS_i)
        /*0070*/ 	.short	0x0380
        /*0072*/ 	.short	0x0014


	//----- nvinfo : EIATTR_SW_WAR
	.align		4
.L_45:
        /*0074*/ 	.byte	0x04, 0x36
        /*0076*/ 	.short	(.L_47 - .L_46)
.L_46:
        /*0078*/ 	.word	0x00000008
.L_47:


//--------------------- .nv.callgraph             --------------------------
	.section	.nv.callgraph,"",@"SHT_CUDA_CALLGRAPH"
	.align	4
	.sectionentsize	8
	.align		4
        /*0000*/ 	.word	0x00000000
	.align		4
        /*0004*/ 	.word	0xffffffff
	.align		4
        /*0008*/ 	.word	0x00000000
	.align		4
        /*000c*/ 	.word	0xfffffffe
	.align		4
        /*0010*/ 	.word	0x00000000
	.align		4
        /*0014*/ 	.word	0xfffffffd
	.align		4
        /*0018*/ 	.word	0x00000000
	.align		4
        /*001c*/ 	.word	0xfffffffc


//--------------------- .text._Z17Triangle_checkingPsS_Pii --------------------------
	.section	.text._Z17Triangle_checkingPsS_Pii,"ax",@progbits
	.align	128
        .global         _Z17Triangle_checkingPsS_Pii
        .type           _Z17Triangle_checkingPsS_Pii,@function
        .size           _Z17Triangle_checkingPsS_Pii,(.L_x_10 - _Z17Triangle_checkingPsS_Pii)
        .other          _Z17Triangle_checkingPsS_Pii,@"STO_CUDA_ENTRY STV_DEFAULT"
_Z17Triangle_checkingPsS_Pii:
.text._Z17Triangle_checkingPsS_Pii:
[----:B------:R-:W-:Y:S01]  /*0000*/  LDC R1, c[0x0][0x37c] ;  /* 0x0000df00ff017b82 */ /* 0x000fe20000000800 */
[----:B------:R-:W0:Y:S07]  /*0010*/  S2R R8, SR_TID.X ;  /* 0x0000000000087919 */ /* 0x000e2e0000002100 */
[----:B------:R-:W1:Y:S01]  /*0020*/  LDC.64 R4, c[0x0][0x388] ;  /* 0x0000e200ff047b82 */ /* 0x000e620000000a00 */
[----:B------:R-:W2:Y:S01]  /*0030*/  LDCU.64 UR6, c[0x0][0x358] ;  /* 0x00006b00ff0677ac */ /* 0x000ea20008000a00 */
[----:B------:R-:W3:Y:S06]  /*0040*/  LDCU UR8, c[0x0][0x360] ;  /* 0x00006c00ff0877ac */ /* 0x000eec0008000800 */
[----:B------:R-:W4:Y:S01]  /*0050*/  LDC.64 R2, c[0x0][0x380] ;  /* 0x0000e000ff027b82 */ /* 0x000f220000000a00 */
[----:B------:R-:W1:Y:S01]  /*0060*/  LDCU UR11, c[0x0][0x398] ;  /* 0x00007300ff0b77ac */ /* 0x000e620008000800 */
[----:B------:R-:W-:Y:S01]  /*0070*/  UMOV UR4, URZ ;  /* 0x000000ff00047c82 */ /* 0x000fe20008000000 */
[----:B0-----:R-:W-:-:S04]  /*0080*/  IMAD R7, R8, 0x3, RZ ;  /* 0x0000000308077824 */ /* 0x001fc800078e02ff */
[----:B-123--:R-:W-:-:S07]  /*0090*/  IMAD.WIDE.U32 R4, R7, 0x2, R4 ;  /* 0x0000000207047825 */ /* 0x00efce00078e0004 */
.L_x_2:
[----:B------:R-:W-:Y:S01]  /*00a0*/  UIMAD UR5, UR8, UR4, URZ ;  /* 0x00000004080572a4 */ /* 0x000fe2000f8e02ff */
[----:B------:R-:W-:Y:S05]  /*00b0*/  BSSY.RECONVERGENT B0, `(.L_x_0) ;  /* 0x000001b000007945 */ /* 0x000fea0003800200 */
[----:B------:R-:W-:-:S04]  /*00c0*/  IADD3 R0, PT, PT, R8, UR5, RZ ;  /* 0x0000000508007c10 */ /* 0x000fc8000fffe0ff */
[----:B------:R-:W-:-:S13]  /*00d0*/  ISETP.GE.U32.AND P0, PT, R0, UR11, PT ;  /* 0x0000000b00007c0c */ /* 0x000fda000bf06070 */
[----:B0-----:R-:W-:Y:S05]  /*00e0*/  @P0 BRA `(.L_x_1) ;  /* 0x00000000005c0947 */ /* 0x001fea0003800000 */
[----:B------:R-:W4:Y:S02]  /*00f0*/  LDG.E.S16 R7, desc[UR6][R4.64] ;  /* 0x0000000604077981 */ /* 0x000f24000c1e1700 */
[----:B----4-:R-:W-:-:S06]  /*0100*/  IMAD.WIDE R6, R7, 0x2, R2 ;  /* 0x0000000207067825 */ /* 0x010fcc00078e0202 */
[----:B------:R-:W2:Y:S02]  /*0110*/  LDG.E.U16 R6, desc[UR6][R6.64] ;  /* 0x0000000606067981 */ /* 0x000ea4000c1e1500 */
[----:B--2---:R-:W-:-:S04]  /*0120*/  PRMT R0, R6, 0x9910, RZ ;  /* 0x0000991006007816 */ /* 0x004fc800000000ff */
[----:B------:R-:W-:-:S13]  /*0130*/  ISETP.NE.AND P0, PT, R0, 0x1, PT ;  /* 0x000000010000780c */ /* 0x000fda0003f05270 */
[----:B------:R-:W-:Y:S05]  /*0140*/  @P0 BRA `(.L_x_1) ;  /* 0x0000000000440947 */ /* 0x000fea0003800000 */
[----:B------:R-:W2:Y:S02]  /*0150*/  LDG.E.S16 R7, desc[UR6][R4.64+0x2] ;  /* 0x0000020604077981 */ /* 0x000ea4000c1e1700 */
[----:B--2---:R-:W-:-:S06]  /*0160*/  IMAD.WIDE R6, R7, 0x2, R2 ;  /* 0x0000000207067825 */ /* 0x004fcc00078e0202 */
[----:B------:R-:W2:Y:S02]  /*0170*/  LDG.E.U16 R6, desc[UR6][R6.64] ;  /* 0x0000000606067981 */ /* 0x000ea4000c1e1500 */
[----:B--2---:R-:W-:-:S13]  /*0180*/  ISETP.NE.AND P0, PT, R6, RZ, PT ;  /* 0x000000ff0600720c */ /* 0x004fda0003f05270 */
[----:B------:R-:W-:Y:S05]  /*0190*/  @!P0 BRA `(.L_x_1) ;  /* 0x0000000000308947 */ /* 0x000fea0003800000 */
[----:B------:R-:W2:Y:S02]  /*01a0*/  LDG.E.S16 R7, desc[UR6][R4.64+0x4] ;  /* 0x0000040604077981 */ /* 0x000ea4000c1e1700 */
[----:B--2---:R-:W-:-:S06]  /*01b0*/  IMAD.WIDE R6, R7, 0x2, R2 ;  /* 0x0000000207067825 */ /* 0x004fcc00078e0202 */
[----:B------:R-:W2:Y:S02]  /*01c0*/  LDG.E.U16 R6, desc[UR6][R6.64] ;  /* 0x0000000606067981 */ /* 0x000ea4000c1e1500 */
[----:B--2---:R-:W-:-:S13]  /*01d0*/  ISETP.NE.AND P0, PT, R6, RZ, PT ;  /* 0x000000ff0600720c */ /* 0x004fda0003f05270 */
[----:B------:R-:W-:Y:S05]  /*01e0*/  @!P0 BRA `(.L_x_1) ;  /* 0x00000000001c8947 */ /* 0x000fea0003800000 */
[----:B------:R-:W0:Y:S01]  /*01f0*/  S2R R0, SR_LANEID ;  /* 0x0000000000007919 */ /* 0x000e220000000000 */
[----:B------:R-:W1:Y:S01]  /*0200*/  LDC.64 R6, c[0x0][0x390] ;  /* 0x0000e400ff067b82 */ /* 0x000e620000000a00 */
[----:B------:R-:W-:Y:S02]  /*0210*/  VOTEU.ANY UR9, UPT, PT ;  /* 0x0000000000097886 */ /* 0x000fe400038e0100 */
[----:B------:R-:W-:Y:S02]  /*0220*/  UFLO.U32 UR10, UR9 ;  /* 0x00000009000a72bd */ /* 0x000fe400080e0000 */
[----:B------:R-:W1:Y:S04]  /*0230*/  POPC R9, UR9 ;  /* 0x0000000900097d09 */ /* 0x000e680008000000 */
[----:B0-----:R-:W-:-:S13]  /*0240*/  ISETP.EQ.U32.AND P0, PT, R0, UR10, PT ;  /* 0x0000000a00007c0c */ /* 0x001fda000bf02070 */
[----:B-1----:R0:W-:Y:S02]  /*0250*/  @P0 REDG.E.ADD.STRONG.GPU desc[UR6][R6.64], R9 ;  /* 0x000000090600098e */ /* 0x0021e4000c12e106 */
.L_x_1:
[----:B------:R-:W-:Y:S05]  /*0260*/  BSYNC.RECONVERGENT B0 ;  /* 0x0000000000007941 */ /* 0x000fea0003800200 */
.L_x_0:
[----:B------:R-:W-:Y:S02]  /*0270*/  UIADD3 UR5, UPT, UPT, UR5, UR8, URZ ;  /* 0x0000000805057290 */ /* 0x000fe4000fffe0ff */
[----:B------:R-:W-:Y:S02]  /*0280*/  UIADD3 UR4, UPT, UPT, UR4, 0x1, URZ ;  /* 0x0000000104047890 */ /* 0x000fe4000fffe0ff */
[----:B------:R-:W-:-:S09]  /*0290*/  UISETP.GE.U32.AND UP0, UPT, UR5, UR11, UPT ;  /* 0x0000000b0500728c */ /* 0x000fd2000bf06070 */
[----:B------:R-:W-:Y:S05]  /*02a0*/  BRA.U !UP0, `(.L_x_2) ;  /* 0xfffffffd087c7547 */ /* 0x000fea000b83ffff */
[----:B------:R-:W-:Y:S05]  /*02b0*/  EXIT ;  /* 0x000000000000794d */ /* 0x000fea0003800000 */
.L_x_3:
[----:B------:R-:W-:-:S00]  /*02c0*/  BRA `(.L_x_3) ;  /* 0xfffffffc00fc7947 */ /* 0x000fc0000383ffff */
[----:B------:R-:W-:-:S00]  /*02d0*/  NOP ;  /* 0x0000000000007918 */ /* 0x000fc00000000000 */
        /* <DEDUP_REMOVED lines=10> */
.L_x_10:


//--------------------- .text._Z9converterPsS_i   --------------------------
	.section	.text._Z9converterPsS_i,"ax",@progbits
	.align	128
        .global         _Z9converterPsS_i
        .type           _Z9converterPsS_i,@function
        .size           _Z9converterPsS_i,(.L_x_11 - _Z9converterPsS_i)
        .other          _Z9converterPsS_i,@"STO_CUDA_ENTRY STV_DEFAULT"
_Z9converterPsS_i:
.text._Z9converterPsS_i:
[----:B------:R-:W-:Y:S01]  /*0000*/  LDC R1, c[0x0][0x37c] ;  /* 0x0000df00ff017b82 */ /* 0x000fe20000000800 */
[----:B------:R-:W0:Y:S01]  /*0010*/  S2R R7, SR_TID.X ;  /* 0x0000000000077919 */ /* 0x000e220000002100 */
[----:B------:R-:W0:Y:S01]  /*0020*/  LDCU UR4, c[0x0][0x360] ;  /* 0x00006c00ff0477ac */ /* 0x000e220008000800 */
[----:B------:R-:W0:Y:S01]  /*0030*/  S2R R0, SR_CTAID.X ;  /* 0x0000000000007919 */ /* 0x000e220000002500 */
[----:B------:R-:W1:Y:S01]  /*0040*/  LDCU UR5, c[0x0][0x390] ;  /* 0x00007200ff0577ac */ /* 0x000e620008000800 */
[----:B0-----:R-:W-:-:S05]  /*0050*/  IMAD R7, R0, UR4, R7 ;  /* 0x0000000400077c24 */ /* 0x001fca000f8e0207 */
[----:B-1----:R-:W-:-:S13]  /*0060*/  ISETP.GE.AND P0, PT, R7, UR5, PT ;  /* 0x0000000507007c0c */ /* 0x002fda000bf06270 */
[----:B------:R-:W-:Y:S05]  /*0070*/  @P0 EXIT ;  /* 0x000000000000094d */ /* 0x000fea0003800000 */
[----:B------:R-:W0:Y:S01]  /*0080*/  LDC.64 R2, c[0x0][0x388] ;  /* 0x0000e200ff027b82 */ /* 0x000e220000000a00 */
[----:B------:R-:W1:Y:S07]  /*0090*/  LDCU.64 UR4, c[0x0][0x358] ;  /* 0x00006b00ff0477ac */ /* 0x000e6e0008000a00 */
[----:B------:R-:W2:Y:S01]  /*00a0*/  LDC.64 R4, c[0x0][0x380] ;  /* 0x0000e000ff047b82 */ /* 0x000ea20000000a00 */
[----:B0-----:R-:W-:-:S04]  /*00b0*/  IMAD.WIDE R2, R7, 0x2, R2 ;  /* 0x0000000207027825 */ /* 0x001fc800078e0202 */
[----:B--2---:R-:W-:Y:S02]  /*00c0*/  IMAD.WIDE R4, R7, 0x2, R4 ;  /* 0x0000000207047825 */ /* 0x004fe400078e0204 */
[----:B-1----:R-:W2:Y:S04]  /*00d0*/  LDG.E.U16 R7, desc[UR4][R2.64] ;  /* 0x0000000402077981 */ /* 0x002ea8000c1e1500 */
[----:B------:R-:W3:Y:S01]  /*00e0*/  LDG.E.U16 R0, desc[UR4][R4.64] ;  /* 0x0000000404007981 */ /* 0x000ee2000c1e1500 */
[----:B--2---:R-:W-:Y:S02]  /*00f0*/  PRMT R6, R7, 0x9910, RZ ;  /* 0x0000991007067816 */ /* 0x004fe400000000ff */
[----:B---3--:R-:W-:-:S04]  /*0100*/  PRMT R9, R0, 0x9910, RZ ;  /* 0x0000991000097816 */ /* 0x008fc800000000ff */
[----:B------:R-:W-:-:S13]  /*0110*/  ISETP.GE.AND P0, PT, R9, R6, PT ;  /* 0x000000060900720c */ /* 0x000fda0003f06270 */
[----:B------:R-:W-:Y:S05]  /*0120*/  @P0 BRA `(.L_x_4) ;  /* 0x0000000000500947 */ /* 0x000fea0003800000 */
[----:B------:R-:W-:-:S05]  /*0130*/  IMAD.MOV R0, RZ, RZ, -R0 ;  /* 0x000000ffff007224 */ /* 0x000fca00078e0a00 */
[----:B------:R-:W-:-:S05]  /*0140*/  PRMT R0, R0, 0x7710, RZ ;  /* 0x0000771000007816 */ /* 0x000fca00000000ff */
[----:B------:R-:W-:-:S05]  /*0150*/  IMAD.IADD R7, R7, 0x1, R0 ;  /* 0x0000000107077824 */ /* 0x000fca00078e0200 */
[----:B------:R0:W-:Y:S04]  /*0160*/  STG.E.U16 desc[UR4][R2.64], R7 ;  /* 0x0000000702007986 */ /* 0x0001e8000c101504 */
[----:B------:R-:W2:Y:S02]  /*0170*/  LDG.E.U16 R0, desc[UR4][R4.64] ;  /* 0x0000000404007981 */ /* 0x000ea4000c1e1500 */
[----:B--2---:R-:W-:-:S04]  /*0180*/  PRMT R0, R0, 0x9910, RZ ;  /* 0x0000991000007816 */ /* 0x004fc800000000ff */
[----:B------:R-:W-:-:S13]  /*0190*/  ISETP.GE.AND P0, PT, R0, 0x2, PT ;  /* 0x000000020000780c */ /* 0x000fda0003f06270 */
[----:B0-----:R-:W-:Y:S05]  /*01a0*/  @!P0 EXIT ;  /* 0x000000000000894d */ /* 0x001fea0003800000 */
[----:B------:R-:W-:-:S07]  /*01b0*/  IMAD.MOV.U32 R0, RZ, RZ, RZ ;  /* 0x000000ffff007224 */ /* 0x000fce00078e00ff */
.L_x_5:
[----:B------:R-:W-:-:S05]  /*01c0*/  IMAD.MOV R6, RZ, RZ, -R0 ;  /* 0x000000ffff067224 */ /* 0x000fca00078e0a00 */
[----:B------:R-:W-:-:S04]  /*01d0*/  PRMT R6, R6, 0x7710, RZ ;  /* 0x0000771006067816 */ /* 0x000fc800000000ff */
[----:B------:R-:W-:-:S05]  /*01e0*/  IADD3 R9, PT, PT, R7, 0x27, R6 ;  /* 0x0000002707097810 */ /* 0x000fca0007ffe006 */
[----:B------:R0:W-:Y:S04]  /*01f0*/  STG.E.U16 desc[UR4][R2.64], R9 ;  /* 0x0000000902007986 */ /* 0x0001e8000c101504 */
[----:B------:R-:W2:Y:S01]  /*0200*/  LDG.E.S16 R6, desc[UR4][R4.64] ;  /* 0x0000000404067981 */ /* 0x000ea2000c1e1700 */
[----:B------:R-:W-:Y:S02]  /*0210*/  VIADD R0, R0, 0x1 ;  /* 0x0000000100007836 */ /* 0x000fe40000000000 */
[----:B--2---:R-:W-:-:S05]  /*0220*/  VIADD R7, R6, 0xffffffff ;  /* 0xffffffff06077836 */ /* 0x004fca0000000000 */
[----:B------:R-:W-:Y:S02]  /*0230*/  ISETP.GE.AND P0, PT, R0, R7, PT ;  /* 0x000000070000720c */ /* 0x000fe40003f06270 */
[----:B------:R-:W-:-:S11]  /*0240*/  PRMT R7, R9, 0x7610, R7 ;  /* 0x0000761009077816 */ /* 0x000fd60000000007 */
[----:B0-----:R-:W-:Y:S05]  /*0250*/  @!P0 BRA `(.L_x_5) ;  /* 0xfffffffc00d88947 */ /* 0x001fea000383ffff */
[----:B------:R-:W-:Y:S05]  /*0260*/  EXIT ;  /* 0x000000000000794d */ /* 0x000fea0003800000 */
.L_x_4:
[----:B------:R-:W-:-:S05]  /*0270*/  IMAD.MOV R9, RZ, RZ, -R7 ;  /* 0x000000ffff097224 */ /* 0x000fca00078e0a07 */
[----:B------:R-:W-:-:S05]  /*0280*/  PRMT R9, R9, 0x7710, RZ ;  /* 0x0000771009097816 */ /* 0x000fca00000000ff */
[----:B------:R-:W-:-:S05]  /*0290*/  IMAD.IADD R9, R0, 0x1, R9 ;  /* 0x0000000100097824 */ /* 0x000fca00078e0209 */
[----:B------:R0:W-:Y:S04]  /*02a0*/  STG.E.U16 desc[UR4][R4.64], R9 ;  /* 0x0000000904007986 */ /* 0x0001e8000c101504 */
[----:B------:R-:W2:Y:S01]  /*02b0*/  LDG.E.U16 R0, desc[UR4][R2.64] ;  /* 0x0000000402007981 */ /* 0x000ea2000c1e1500 */
[----:B------:R-:W-:Y:S01]  /*02c0*/  BSSY.RECONVERGENT B0, `(.L_x_6) ;  /* 0x0000010000007945 */ /* 0x000fe20003800200 */
[----:B------:R-:W-:Y:S02]  /*02d0*/  PRMT R11, R9, 0x7610, R11 ;  /* 0x00007610090b7816 */ /* 0x000fe4000000000b */
[----:B--2---:R-:W-:-:S04]  /*02e0*/  PRMT R0, R0, 0x9910, RZ ;  /* 0x0000991000007816 */ /* 0x004fc800000000ff */
[----:B------:R-:W-:-:S13]  /*02f0*/  ISETP.GE.AND P0, PT, R0, 0x2, PT ;  /* 0x000000020000780c */ /* 0x000fda0003f06270 */
[----:B0-----:R-:W-:Y:S05]  /*0300*/  @!P0 BRA `(.L_x_7) ;  /* 0x00000000002c8947 */ /* 0x001fea0003800000 */
[----:B------:R-:W-:-:S07]  /*0310*/  IMAD.MOV.U32 R0, RZ, RZ, RZ ;  /* 0x000000ffff007224 */ /* 0x000fce00078e00ff */
.L_x_8:
        /* <DEDUP_REMOVED lines=10> */
.L_x_7:
[----:B------:R-:W-:Y:S05]  /*03c0*/  BSYNC.RECONVERGENT B0 ;  /* 0x0000000000007941 */ /* 0x000fea0003800200 */
.L_x_6:
[----:B------:R-:W-:Y:S04]  /*03d0*/  STG.E.U16 desc[UR4][R2.64], R11 ;  /* 0x0000000b02007986 */ /* 0x000fe8000c101504 */
[----:B------:R-:W-:Y:S01]  /*03e0*/  STG.E.U16 desc[UR4][R4.64], R7 ;  /* 0x0000000704007986 */ /* 0x000fe2000c101504 */
[----:B------:R-:W-:Y:S05]  /*03f0*/  EXIT ;  /* 0x000000000000794d */ /* 0x000fea0003800000 */
.L_x_9:
        /* <DEDUP_REMOVED lines=16> */
.L_x_11:


//--------------------- .nv.shared.reserved.0     --------------------------
	.section	.nv.shared.reserved.0,"aw",@nobits
	.weak		__nv_reservedSMEM_offset_0_alias
	.size		__nv_reservedSMEM_offset_0_alias, 0, 64
	.other		__nv_reservedSMEM_offset_0_alias,@"STO_CUDA_RESERVED_SHARED STV_DEFAULT"
__nv_reservedSMEM_offset_0_alias:
	.zero		0
	.zero		64


//--------------------- .nv.constant0._Z17Triangle_checkingPsS_Pii --------------------------
	.section	.nv.constant0._Z17Triangle_checkingPsS_Pii,"a",@progbits
	.sectionflags	@""
	.align	4
.nv.constant0._Z17Triangle_checkingPsS_Pii:
	.zero		924


//--------------------- .nv.constant0._Z9converterPsS_i --------------------------
	.section	.nv.constant0._Z9converterPsS_i,"a",@progbits
	.sectionflags	@""
	.align	4
.nv.constant0._Z9converterPsS_i:
	.zero		916


//--------------------- SYMBOLS --------------------------

	.type		.nv.reservedSmem.offset0,@object
	.size		.nv.reservedSmem.offset0,0x4
